//
// Generated by NVIDIA NVVM Compiler
//
// Compiler Build ID: CL-36424714
// Cuda compilation tools, release 13.0, V13.0.88
// Based on NVVM 20.0.0
//

.version 9.0
.target sm_100
.address_size 64

	// .globl	_Z3fooPi

.visible .entry _Z3fooPi(
	.param .u64 .ptr .align 1 _Z3fooPi_param_0
)
{
	.reg .b32 	%r<2>;
	.reg .b64 	%rd<3>;

	ld.param.u64 	%rd1, [_Z3fooPi_param_0];
	cvta.to.global.u64 	%rd2, %rd1;
	mov.b32 	%r1, 7;
	st.global.u32 	[%rd2], %r1;
	ret;

}


// ===== COMPILED SASS (sm_100) =====

	.target	sm_100

	.elftype	@"ET_EXEC"


//--------------------- .note.nv.tkinfo           --------------------------
	.section	.note.nv.tkinfo,"",@"SHT_NOTE"
	.sectionflags	@"SHF_NOTE_NV_TKINFO"
	.tkinfo
        /*0018*/ 	.word	0x00000002
        /*0030*/ 	.string	""
        /*0030*/ 	.string	"ptxas"
        /*0030*/ 	.string	"Cuda compilation tools, release 13.0, V13.0.88"
        /*0030*/ 	.string	"Build cuda_13.0.r13.0/compiler.36424714_0"
        /*0030*/ 	.string	"-arch sm_100 -m 64 "



//--------------------- .note.nv.cuinfo           --------------------------
	.section	.note.nv.cuinfo,"",@"SHT_NOTE"
	.sectionflags	@"SHF_NOTE_NV_CUINFO"
        /*0018*/ 	.short	0x0002
        /*001a*/ 	.short	0x0064
        /*001c*/ 	.short	0x0082
	.zero		2


//--------------------- .nv.info                  --------------------------
	.section	.nv.info,"",@"SHT_CUDA_INFO"
	.align	4


	//----- nvinfo : EIATTR_REGCOUNT
	.align		4
        /*0000*/ 	.byte	0x04, 0x2f
        /*0002*/ 	.short	(.L_1 - .L_0)
	.align		4
.L_0:
        /*0004*/ 	.word	index@(_Z3fooPi)
        /*0008*/ 	.word	0x00000008


	//----- nvinfo : EIATTR_FRAME_SIZE
	.align		4
.L_1:
        /*000c*/ 	.byte	0x04, 0x11
        /*000e*/ 	.short	(.L_3 - .L_2)
	.align		4
.L_2:
        /*0010*/ 	.word	index@(_Z3fooPi)
        /*0014*/ 	.word	0x00000000


	//----- nvinfo : EIATTR_MIN_STACK_SIZE
	.align		4
.L_3:
        /*0018*/ 	.byte	0x04, 0x12
        /*001a*/ 	.short	(.L_5 - .L_4)
	.align		4
.L_4:
        /*001c*/ 	.word	index@(_Z3fooPi)
        /*0020*/ 	.word	0x00000000
.L_5:


//--------------------- .nv.compat                --------------------------
	.section	.nv.compat,"",@"SHT_CUDA_COMPAT_INFO"
	.align	4
        /*0000*/ 	.byte	0x02, 0x09, 0x00, 0x00, 0x02, 0x02, 0x01, 0x00, 0x02, 0x05, 0x05, 0x00, 0x03, 0x07, 0x01, 0x01
        /*0010*/ 	.byte	0x02, 0x03, 0x00, 0x00, 0x02, 0x06, 0x01, 0x00, 0x04, 0x0b, 0x08, 0x00, 0x09, 0x00, 0x00, 0x00
        /*0020*/ 	.byte	0x00, 0x00, 0x00, 0x00


//--------------------- .nv.info._Z3fooPi         --------------------------
	.section	.nv.info._Z3fooPi,"",@"SHT_CUDA_INFO"
	.sectionflags	@""
	.align	4


	//----- nvinfo : EIATTR_CUDA_API_VERSION
	.align		4
        /*0000*/ 	.byte	0x04, 0x37
        /*0002*/ 	.short	(.L_7 - .L_6)
.L_6:
        /*0004*/ 	.word	0x00000082


	//----- nvinfo : EIATTR_KPARAM_INFO
	.align		4
.L_7:
        /*0008*/ 	.byte	0x04, 0x17
        /*000a*/ 	.short	(.L_9 - .L_8)
.L_8:
        /*000c*/ 	.word	0x00000000
        /*0010*/ 	.short	0x0000
        /*0012*/ 	.short	0x0000
        /*0014*/ 	.byte	0x00, 0xf5, 0x21, 0x00


	//----- nvinfo : EIATTR_SPARSE_MMA_MASK
	.align		4
.L_9:
        /*0018*/ 	.byte	0x03, 0x50
        /*001a*/ 	.short	0x0000


	//----- nvinfo : EIATTR_MAXREG_COUNT
	.align		4
        /*001c*/ 	.byte	0x03, 0x1b
        /*001e*/ 	.short	0x00ff


	//----- nvinfo : EIATTR_MERCURY_ISA_VERSION
	.align		4
        /*0020*/ 	.byte	0x03, 0x5f
        /*0022*/ 	.short	0x0101


	//----- nvinfo : EIATTR_VRC_CTA_INIT_COUNT
	.align		4
        /*0024*/ 	.byte	0x02, 0x4a
	.zero		1
	.zero		1


	//----- nvinfo : EIATTR_EXIT_INSTR_OFFSETS
	.align		4
        /*0028*/ 	.byte	0x04, 0x1c
        /*002a*/ 	.short	(.L_11 - .L_10)


	//   ....[0]....
.L_10:
        /*002c*/ 	.word	0x00000050


	//----- nvinfo : EIATTR_CBANK_PARAM_SIZE
	.align		4
.L_11:
        /*0030*/ 	.byte	0x03, 0x19
        /*0032*/ 	.short	0x0008


	//----- nvinfo : EIATTR_PARAM_CBANK
	.align		4
        /*0034*/ 	.byte	0x04, 0x0a
        /*0036*/ 	.short	(.L_13 - .L_12)
	.align		4
.L_12:
        /*0038*/ 	.word	index@(.nv.constant0._Z3fooPi)
        /*003c*/ 	.short	0x0380
        /*003e*/ 	.short	0x0008


	//----- nvinfo : EIATTR_SW_WAR
	.align		4
.L_13:
        /*0040*/ 	.byte	0x04, 0x36
        /*0042*/ 	.short	(.L_15 - .L_14)
.L_14:
        /*0044*/ 	.word	0x00000008
.L_15:


//--------------------- .nv.callgraph             --------------------------
	.section	.nv.callgraph,"",@"SHT_CUDA_CALLGRAPH"
	.align	4
	.sectionentsize	8
	.align		4
        /*0000*/ 	.word	0x00000000
	.align		4
        /*0004*/ 	.word	0xffffffff
	.align		4
        /*0008*/ 	.word	0x00000000
	.align		4
        /*000c*/ 	.word	0xfffffffe
	.align		4
        /*0010*/ 	.word	0x00000000
	.align		4
        /*0014*/ 	.word	0xfffffffd
	.align		4
        /*0018*/ 	.word	0x00000000
	.align		4
        /*001c*/ 	.word	0xfffffffc


//--------------------- .text._Z3fooPi            --------------------------
	.section	.text._Z3fooPi,"ax",@progbits
	.align	128
        .global         _Z3fooPi
        .type           _Z3fooPi,@function
        .size           _Z3fooPi,(.L_x_1 - _Z3fooPi)
        .other          _Z3fooPi,@"STO_CUDA_ENTRY STV_DEFAULT"
_Z3fooPi:
.text._Z3fooPi:
[----:B------:R-:W-:Y:S08]  /*0000*/  LDC R1, c[0x0][0x37c] ;  /* 0x0000df00ff017b82 */ /* 0x000ff00000000800 */
[----:B------:R-:W0:Y:S01]  /*0010*/  LDC.64 R2, c[0x0][0x380] ;  /* 0x0000e000ff027b82 */ /* 0x000e220000000a00 */
[----:B------:R-:W0:Y:S01]  /*0020*/  LDCU.64 UR4, c[0x0][0x358] ;  /* 0x00006b00ff0477ac */ /* 0x000e220008000a00 */
[----:B------:R-:W-:-:S05]  /*0030*/  HFMA2 R5, -RZ, RZ, 0, 4.17232513427734375e-07 ;  /* 0x00000007ff057431 */ /* 0x000fca00000001ff */
[----:B0-----:R-:W-:Y:S01]  /*0040*/  STG.E desc[UR4][R2.64], R5 ;  /* 0x0000000502007986 */ /* 0x001fe2000c101904 */
[----:B------:R-:W-:Y:S05]  /*0050*/  EXIT ;  /* 0x000000000000794d */ /* 0x000fea0003800000 */
.L_x_0:
[----:B------:R-:W-:-:S00]  /*0060*/  BRA `(.L_x_0) ;  /* 0xfffffffc00fc7947 */ /* 0x000fc0000383ffff */
[----:B------:R-:W-:-:S00]  /*0070*/  NOP ;  /* 0x0000000000007918 */ /* 0x000fc00000000000 */
        /* <DEDUP_REMOVED lines=8> */
.L_x_1:


//--------------------- .nv.shared.reserved.0     --------------------------
	.section	.nv.shared.reserved.0,"aw",@nobits
	.weak		__nv_reservedSMEM_offset_0_alias
	.size		__nv_reservedSMEM_offset_0_alias, 0, 64
	.other		__nv_reservedSMEM_offset_0_alias,@"STO_CUDA_RESERVED_SHARED STV_DEFAULT"
__nv_reservedSMEM_offset_0_alias:
	.zero		0
	.zero		64


//--------------------- .nv.constant0._Z3fooPi    --------------------------
	.section	.nv.constant0._Z3fooPi,"a",@progbits
	.sectionflags	@""
	.align	4
.nv.constant0._Z3fooPi:
	.zero		904


//--------------------- SYMBOLS --------------------------

	.type		.nv.reservedSmem.offset0,@object
	.size		.nv.reservedSmem.offset0,0x4
